//
// Generated by NVIDIA NVVM Compiler
//
// Compiler Build ID: CL-36424714
// Cuda compilation tools, release 13.0, V13.0.88
// Based on NVVM 20.0.0
//

.version 9.0
.target sm_100
.address_size 64

	// .globl	_Z21transformMatrixKernelPcii

.visible .entry _Z21transformMatrixKernelPcii(
	.param .u64 .ptr .align 1 _Z21transformMatrixKernelPcii_param_0,
	.param .u32 _Z21transformMatrixKernelPcii_param_1,
	.param .u32 _Z21transformMatrixKernelPcii_param_2
)
{
	.local .align 1 .b8 	__local_depot0[33];
	.reg .b64 	%SP;
	.reg .b64 	%SPL;
	.reg .pred 	%p<46>;
	.reg .b16 	%rs<77>;
	.reg .b32 	%r<112>;
	.reg .b64 	%rd<30>;

	mov.u64 	%SPL, __local_depot0;
	ld.param.u64 	%rd5, [_Z21transformMatrixKernelPcii_param_0];
	ld.param.u32 	%r46, [_Z21transformMatrixKernelPcii_param_1];
	ld.param.u32 	%r48, [_Z21transformMatrixKernelPcii_param_2];
	add.u64 	%rd1, %SPL, 0;
	mov.u32 	%r49, %ctaid.x;
	mov.u32 	%r50, %ntid.x;
	mov.u32 	%r51, %tid.x;
	mad.lo.s32 	%r52, %r49, %r50, %r51;
	mov.u32 	%r53, %ctaid.y;
	mov.u32 	%r54, %ntid.y;
	mov.u32 	%r55, %tid.y;
	mad.lo.s32 	%r56, %r53, %r54, %r55;
	setp.lt.s32 	%p5, %r52, 1;
	add.s32 	%r57, %r46, -1;
	setp.ge.s32 	%p6, %r52, %r57;
	or.pred  	%p7, %p5, %p6;
	setp.eq.s32 	%p8, %r56, 0;
	or.pred  	%p9, %p8, %p7;
	add.s32 	%r58, %r48, -1;
	setp.ge.s32 	%p10, %r56, %r58;
	or.pred  	%p11, %p9, %p10;
	@%p11 bra 	$L__BB0_32;
	cvta.to.global.u64 	%rd7, %rd5;
	mad.lo.s32 	%r60, %r48, %r52, %r56;
	mul.lo.s32 	%r61, %r60, 33;
	cvt.s64.s32 	%rd8, %r61;
	add.s64 	%rd2, %rd7, %rd8;
	ld.global.u8 	%rs1, [%rd2];
	setp.eq.s16 	%p12, %rs1, 45;
	selp.u64 	%rd9, 1, 0, %p12;
	add.s64 	%rd10, %rd2, %rd9;
	ld.global.u8 	%rs72, [%rd10];
	setp.eq.s16 	%p13, %rs72, 0;
	mov.b32 	%r93, 0;
	@%p13 bra 	$L__BB0_4;
	setp.eq.s16 	%p14, %rs1, 45;
	selp.u32 	%r91, 1, 0, %p14;
	mov.b32 	%r93, 0;
$L__BB0_3:
	cvt.u32.u16 	%r63, %rs72;
	cvt.s32.s8 	%r64, %r63;
	mad.lo.s32 	%r65, %r93, 10, %r64;
	add.s32 	%r93, %r65, -48;
	add.s32 	%r7, %r91, 1;
	cvt.u64.u32 	%rd11, %r91;
	add.s64 	%rd12, %rd2, %rd11;
	ld.global.u8 	%rs72, [%rd12+1];
	setp.ne.s16 	%p15, %rs72, 0;
	mov.u32 	%r91, %r7;
	@%p15 bra 	$L__BB0_3;
$L__BB0_4:
	setp.eq.s16 	%p16, %rs1, 45;
	neg.s32 	%r67, %r93;
	selp.b32 	%r9, %r67, %r93, %p16;
	setp.eq.s32 	%p17, %r9, 0;
	mov.b32 	%r96, 1;
	@%p17 bra 	$L__BB0_8;
	setp.lt.s32 	%p18, %r9, 1;
	mov.b32 	%r96, 0;
	@%p18 bra 	$L__BB0_8;
	mov.b32 	%r96, 0;
	mov.u32 	%r94, %r9;
$L__BB0_7:
	add.s32 	%r96, %r96, 1;
	shr.u32 	%r13, %r94, 1;
	setp.gt.u32 	%p19, %r94, 1;
	mov.u32 	%r94, %r13;
	@%p19 bra 	$L__BB0_7;
$L__BB0_8:
	mov.b16 	%rs16, 0;
	st.local.u8 	[%rd1], %rs16;
	st.local.u8 	[%rd1+1], %rs16;
	st.local.u8 	[%rd1+2], %rs16;
	st.local.u8 	[%rd1+3], %rs16;
	st.local.u8 	[%rd1+4], %rs16;
	st.local.u8 	[%rd1+5], %rs16;
	st.local.u8 	[%rd1+6], %rs16;
	st.local.u8 	[%rd1+7], %rs16;
	st.local.u8 	[%rd1+8], %rs16;
	st.local.u8 	[%rd1+9], %rs16;
	st.local.u8 	[%rd1+10], %rs16;
	st.local.u8 	[%rd1+11], %rs16;
	st.local.u8 	[%rd1+12], %rs16;
	st.local.u8 	[%rd1+13], %rs16;
	st.local.u8 	[%rd1+14], %rs16;
	st.local.u8 	[%rd1+15], %rs16;
	st.local.u8 	[%rd1+16], %rs16;
	st.local.u8 	[%rd1+17], %rs16;
	st.local.u8 	[%rd1+18], %rs16;
	st.local.u8 	[%rd1+19], %rs16;
	st.local.u8 	[%rd1+20], %rs16;
	st.local.u8 	[%rd1+21], %rs16;
	st.local.u8 	[%rd1+22], %rs16;
	st.local.u8 	[%rd1+23], %rs16;
	st.local.u8 	[%rd1+24], %rs16;
	st.local.u8 	[%rd1+25], %rs16;
	st.local.u8 	[%rd1+26], %rs16;
	st.local.u8 	[%rd1+27], %rs16;
	st.local.u8 	[%rd1+28], %rs16;
	st.local.u8 	[%rd1+29], %rs16;
	st.local.u8 	[%rd1+30], %rs16;
	st.local.u8 	[%rd1+31], %rs16;
	st.local.u8 	[%rd1+32], %rs16;
	mov.b32 	%r70, -1;
	shl.b32 	%r71, %r70, %r96;
	or.b32  	%r72, %r71, %r9;
	not.b32 	%r15, %r72;
	setp.lt.s32 	%p20, %r96, 1;
	mov.b64 	%rd29, 0;
	@%p20 bra 	$L__BB0_31;
	and.b32  	%r16, %r96, 3;
	setp.lt.u32 	%p21, %r96, 4;
	mov.b32 	%r100, 0;
	mov.b16 	%rs76, 0;
	mov.u32 	%r109, %r96;
	@%p21 bra 	$L__BB0_21;
	add.s32 	%r98, %r96, -2;
	and.b32  	%r76, %r96, -4;
	neg.s32 	%r97, %r76;
	mov.b32 	%r100, 0;
	mov.b16 	%rs76, 0;
$L__BB0_11:
	.pragma "nounroll";
	add.s32 	%r77, %r98, 1;
	shr.u32 	%r78, %r15, %r77;
	cvt.u16.u32 	%rs19, %r78;
	and.b16  	%rs20, %rs19, 1;
	or.b16  	%rs6, %rs20, 48;
	setp.eq.s16 	%p22, %rs6, 49;
	and.b16  	%rs21, %rs76, 255;
	setp.ne.s16 	%p23, %rs21, 0;
	or.pred  	%p1, %p23, %p22;
	not.pred 	%p24, %p1;
	@%p24 bra 	$L__BB0_13;
	add.s32 	%r22, %r100, 1;
	cvt.s64.s32 	%rd14, %r100;
	add.s64 	%rd15, %rd1, %rd14;
	st.local.u8 	[%rd15], %rs6;
	mov.u32 	%r100, %r22;
$L__BB0_13:
	shr.u32 	%r79, %r15, %r98;
	cvt.u16.u32 	%rs22, %r79;
	and.b16  	%rs23, %rs22, 1;
	or.b16  	%rs7, %rs23, 48;
	setp.eq.s16 	%p25, %rs7, 49;
	or.pred  	%p2, %p1, %p25;
	not.pred 	%p26, %p2;
	@%p26 bra 	$L__BB0_15;
	add.s32 	%r24, %r100, 1;
	cvt.s64.s32 	%rd16, %r100;
	add.s64 	%rd17, %rd1, %rd16;
	st.local.u8 	[%rd17], %rs7;
	mov.u32 	%r100, %r24;
$L__BB0_15:
	add.s32 	%r80, %r98, -1;
	shr.u32 	%r81, %r15, %r80;
	cvt.u16.u32 	%rs24, %r81;
	and.b16  	%rs25, %rs24, 1;
	or.b16  	%rs8, %rs25, 48;
	setp.eq.s16 	%p27, %rs8, 49;
	or.pred  	%p3, %p2, %p27;
	not.pred 	%p28, %p3;
	@%p28 bra 	$L__BB0_17;
	add.s32 	%r26, %r100, 1;
	cvt.s64.s32 	%rd18, %r100;
	add.s64 	%rd19, %rd1, %rd18;
	st.local.u8 	[%rd19], %rs8;
	mov.u32 	%r100, %r26;
$L__BB0_17:
	add.s32 	%r82, %r98, -2;
	shr.u32 	%r83, %r15, %r82;
	cvt.u16.u32 	%rs27, %r83;
	and.b16  	%rs28, %rs27, 1;
	or.b16  	%rs9, %rs28, 48;
	setp.ne.s16 	%p29, %rs9, 49;
	mov.b16 	%rs76, 0;
	and.pred  	%p31, %p28, %p29;
	@%p31 bra 	$L__BB0_19;
	add.s32 	%r28, %r100, 1;
	cvt.s64.s32 	%rd20, %r100;
	add.s64 	%rd21, %rd1, %rd20;
	st.local.u8 	[%rd21], %rs9;
	mov.b16 	%rs76, 1;
	mov.u32 	%r100, %r28;
$L__BB0_19:
	add.s32 	%r98, %r98, -4;
	add.s32 	%r97, %r97, 4;
	setp.ne.s32 	%p32, %r97, 0;
	@%p32 bra 	$L__BB0_11;
	add.s32 	%r109, %r98, 2;
$L__BB0_21:
	setp.eq.s32 	%p33, %r16, 0;
	@%p33 bra 	$L__BB0_30;
	setp.eq.s32 	%p34, %r16, 1;
	@%p34 bra 	$L__BB0_27;
	add.s32 	%r85, %r109, -1;
	shr.u32 	%r86, %r15, %r85;
	cvt.u16.u32 	%rs30, %r86;
	and.b16  	%rs31, %rs30, 1;
	or.b16  	%rs12, %rs31, 48;
	setp.eq.s16 	%p35, %rs12, 49;
	setp.ne.s16 	%p36, %rs76, 0;
	or.pred  	%p4, %p36, %p35;
	not.pred 	%p37, %p4;
	@%p37 bra 	$L__BB0_25;
	add.s32 	%r36, %r100, 1;
	cvt.s64.s32 	%rd22, %r100;
	add.s64 	%rd23, %rd1, %rd22;
	st.local.u8 	[%rd23], %rs12;
	mov.u32 	%r100, %r36;
$L__BB0_25:
	add.s32 	%r109, %r109, -2;
	shr.u32 	%r87, %r15, %r109;
	cvt.u16.u32 	%rs33, %r87;
	and.b16  	%rs34, %rs33, 1;
	or.b16  	%rs13, %rs34, 48;
	setp.ne.s16 	%p38, %rs13, 49;
	mov.b16 	%rs76, 0;
	and.pred  	%p40, %p37, %p38;
	@%p40 bra 	$L__BB0_27;
	add.s32 	%r39, %r100, 1;
	cvt.s64.s32 	%rd24, %r100;
	add.s64 	%rd25, %rd1, %rd24;
	st.local.u8 	[%rd25], %rs13;
	mov.b16 	%rs76, 1;
	mov.u32 	%r100, %r39;
$L__BB0_27:
	and.b32  	%r88, %r96, 1;
	setp.eq.b32 	%p41, %r88, 1;
	not.pred 	%p42, %p41;
	@%p42 bra 	$L__BB0_30;
	add.s32 	%r89, %r109, -1;
	shr.u32 	%r90, %r15, %r89;
	cvt.u16.u32 	%rs36, %r90;
	and.b16  	%rs37, %rs36, 1;
	or.b16  	%rs15, %rs37, 48;
	setp.ne.s16 	%p43, %rs15, 49;
	setp.eq.s16 	%p44, %rs76, 0;
	and.pred  	%p45, %p44, %p43;
	@%p45 bra 	$L__BB0_30;
	add.s32 	%r43, %r100, 1;
	cvt.s64.s32 	%rd26, %r100;
	add.s64 	%rd27, %rd1, %rd26;
	st.local.u8 	[%rd27], %rs15;
	mov.u32 	%r100, %r43;
$L__BB0_30:
	cvt.s64.s32 	%rd29, %r100;
$L__BB0_31:
	add.s64 	%rd28, %rd1, %rd29;
	mov.b16 	%rs38, 0;
	st.local.u8 	[%rd28], %rs38;
	ld.local.u8 	%rs39, [%rd1];
	st.global.u8 	[%rd2], %rs39;
	ld.local.u8 	%rs40, [%rd1+1];
	st.global.u8 	[%rd2+1], %rs40;
	ld.local.u8 	%rs41, [%rd1+2];
	st.global.u8 	[%rd2+2], %rs41;
	ld.local.u8 	%rs42, [%rd1+3];
	st.global.u8 	[%rd2+3], %rs42;
	ld.local.u8 	%rs43, [%rd1+4];
	st.global.u8 	[%rd2+4], %rs43;
	ld.local.u8 	%rs44, [%rd1+5];
	st.global.u8 	[%rd2+5], %rs44;
	ld.local.u8 	%rs45, [%rd1+6];
	st.global.u8 	[%rd2+6], %rs45;
	ld.local.u8 	%rs46, [%rd1+7];
	st.global.u8 	[%rd2+7], %rs46;
	ld.local.u8 	%rs47, [%rd1+8];
	st.global.u8 	[%rd2+8], %rs47;
	ld.local.u8 	%rs48, [%rd1+9];
	st.global.u8 	[%rd2+9], %rs48;
	ld.local.u8 	%rs49, [%rd1+10];
	st.global.u8 	[%rd2+10], %rs49;
	ld.local.u8 	%rs50, [%rd1+11];
	st.global.u8 	[%rd2+11], %rs50;
	ld.local.u8 	%rs51, [%rd1+12];
	st.global.u8 	[%rd2+12], %rs51;
	ld.local.u8 	%rs52, [%rd1+13];
	st.global.u8 	[%rd2+13], %rs52;
	ld.local.u8 	%rs53, [%rd1+14];
	st.global.u8 	[%rd2+14], %rs53;
	ld.local.u8 	%rs54, [%rd1+15];
	st.global.u8 	[%rd2+15], %rs54;
	ld.local.u8 	%rs55, [%rd1+16];
	st.global.u8 	[%rd2+16], %rs55;
	ld.local.u8 	%rs56, [%rd1+17];
	st.global.u8 	[%rd2+17], %rs56;
	ld.local.u8 	%rs57, [%rd1+18];
	st.global.u8 	[%rd2+18], %rs57;
	ld.local.u8 	%rs58, [%rd1+19];
	st.global.u8 	[%rd2+19], %rs58;
	ld.local.u8 	%rs59, [%rd1+20];
	st.global.u8 	[%rd2+20], %rs59;
	ld.local.u8 	%rs60, [%rd1+21];
	st.global.u8 	[%rd2+21], %rs60;
	ld.local.u8 	%rs61, [%rd1+22];
	st.global.u8 	[%rd2+22], %rs61;
	ld.local.u8 	%rs62, [%rd1+23];
	st.global.u8 	[%rd2+23], %rs62;
	ld.local.u8 	%rs63, [%rd1+24];
	st.global.u8 	[%rd2+24], %rs63;
	ld.local.u8 	%rs64, [%rd1+25];
	st.global.u8 	[%rd2+25], %rs64;
	ld.local.u8 	%rs65, [%rd1+26];
	st.global.u8 	[%rd2+26], %rs65;
	ld.local.u8 	%rs66, [%rd1+27];
	st.global.u8 	[%rd2+27], %rs66;
	ld.local.u8 	%rs67, [%rd1+28];
	st.global.u8 	[%rd2+28], %rs67;
	ld.local.u8 	%rs68, [%rd1+29];
	st.global.u8 	[%rd2+29], %rs68;
	ld.local.u8 	%rs69, [%rd1+30];
	st.global.u8 	[%rd2+30], %rs69;
	ld.local.u8 	%rs70, [%rd1+31];
	st.global.u8 	[%rd2+31], %rs70;
	ld.local.u8 	%rs71, [%rd1+32];
	st.global.u8 	[%rd2+32], %rs71;
$L__BB0_32:
	ret;

}


// ===== COMPILED SASS (sm_100) =====

	.target	sm_100

	.elftype	@"ET_EXEC"


//--------------------- .note.nv.tkinfo           --------------------------
	.section	.note.nv.tkinfo,"",@"SHT_NOTE"
	.sectionflags	@"SHF_NOTE_NV_TKINFO"
	.tkinfo
        /*0018*/ 	.word	0x00000002
        /*0030*/ 	.string	""
        /*0030*/ 	.string	"ptxas"
        /*0030*/ 	.string	"Cuda compilation tools, release 13.0, V13.0.88"
        /*0030*/ 	.string	"Build cuda_13.0.r13.0/compiler.36424714_0"
        /*0030*/ 	.string	"-arch sm_100 -m 64 "



//--------------------- .note.nv.cuinfo           --------------------------
	.section	.note.nv.cuinfo,"",@"SHT_NOTE"
	.sectionflags	@"SHF_NOTE_NV_CUINFO"
        /*0018*/ 	.short	0x0002
        /*001a*/ 	.short	0x0064
        /*001c*/ 	.short	0x0082
	.zero		2


//--------------------- .nv.info                  --------------------------
	.section	.nv.info,"",@"SHT_CUDA_INFO"
	.align	4


	//----- nvinfo : EIATTR_REGCOUNT
	.align		4
        /*0000*/ 	.byte	0x04, 0x2f
        /*0002*/ 	.short	(.L_1 - .L_0)
	.align		4
.L_0:
        /*0004*/ 	.word	index@(_Z21transformMatrixKernelPcii)
        /*0008*/ 	.word	0x00000020


	//----- nvinfo : EIATTR_FRAME_SIZE
	.align		4
.L_1:
        /*000c*/ 	.byte	0x04, 0x11
        /*000e*/ 	.short	(.L_3 - .L_2)
	.align		4
.L_2:
        /*0010*/ 	.word	index@(_Z21transformMatrixKernelPcii)
        /*0014*/ 	.word	0x00000028


	//----- nvinfo : EIATTR_MIN_STACK_SIZE
	.align		4
.L_3:
        /*0018*/ 	.byte	0x04, 0x12
        /*001a*/ 	.short	(.L_5 - .L_4)
	.align		4
.L_4:
        /*001c*/ 	.word	index@(_Z21transformMatrixKernelPcii)
        /*0020*/ 	.word	0x00000028
.L_5:


//--------------------- .nv.compat                --------------------------
	.section	.nv.compat,"",@"SHT_CUDA_COMPAT_INFO"
	.align	4
        /*0000*/ 	.byte	0x02, 0x09, 0x00, 0x00, 0x02, 0x02, 0x01, 0x00, 0x02, 0x05, 0x05, 0x00, 0x03, 0x07, 0x01, 0x01
        /*0010*/ 	.byte	0x02, 0x03, 0x00, 0x00, 0x02, 0x06, 0x01, 0x00, 0x04, 0x0b, 0x08, 0x00, 0x09, 0x00, 0x00, 0x00
        /*0020*/ 	.byte	0x00, 0x00, 0x00, 0x00


//--------------------- .nv.info._Z21transformMatrixKernelPcii --------------------------
	.section	.nv.info._Z21transformMatrixKernelPcii,"",@"SHT_CUDA_INFO"
	.sectionflags	@""
	.align	4


	//----- nvinfo : EIATTR_CUDA_API_VERSION
	.align		4
        /*0000*/ 	.byte	0x04, 0x37
        /*0002*/ 	.short	(.L_7 - .L_6)
.L_6:
        /*0004*/ 	.word	0x00000082


	//----- nvinfo : EIATTR_KPARAM_INFO
	.align		4
.L_7:
        /*0008*/ 	.byte	0x04, 0x17
        /*000a*/ 	.short	(.L_9 - .L_8)
.L_8:
        /*000c*/ 	.word	0x00000000
        /*0010*/ 	.short	0x0002
        /*0012*/ 	.short	0x000c
        /*0014*/ 	.byte	0x00, 0xf0, 0x11, 0x00


	//----- nvinfo : EIATTR_KPARAM_INFO
	.align		4
.L_9:
        /*0018*/ 	.byte	0x04, 0x17
        /*001a*/ 	.short	(.L_11 - .L_10)
.L_10:
        /*001c*/ 	.word	0x00000000
        /*0020*/ 	.short	0x0001
        /*0022*/ 	.short	0x0008
        /*0024*/ 	.byte	0x00, 0xf0, 0x11, 0x00


	//----- nvinfo : EIATTR_KPARAM_INFO
	.align		4
.L_11:
        /*0028*/ 	.byte	0x04, 0x17
        /*002a*/ 	.short	(.L_13 - .L_12)
.L_12:
        /*002c*/ 	.word	0x00000000
        /*0030*/ 	.short	0x0000
        /*0032*/ 	.short	0x0000
        /*0034*/ 	.byte	0x00, 0xf5, 0x21, 0x00


	//----- nvinfo : EIATTR_SPARSE_MMA_MASK
	.align		4
.L_13:
        /*0038*/ 	.byte	0x03, 0x50
        /*003a*/ 	.short	0x0000


	//----- nvinfo : EIATTR_MAXREG_COUNT
	.align		4
        /*003c*/ 	.byte	0x03, 0x1b
        /*003e*/ 	.short	0x00ff


	//----- nvinfo : EIATTR_MERCURY_ISA_VERSION
	.align		4
        /*0040*/ 	.byte	0x03, 0x5f
        /*0042*/ 	.short	0x0101


	//----- nvinfo : EIATTR_VRC_CTA_INIT_COUNT
	.align		4
        /*0044*/ 	.byte	0x02, 0x4a
	.zero		1
	.zero		1


	//----- nvinfo : EIATTR_EXIT_INSTR_OFFSETS
	.align		4
        /*0048*/ 	.byte	0x04, 0x1c
        /*004a*/ 	.short	(.L_15 - .L_14)


	//   ....[0]....
.L_14:
        /*004c*/ 	.word	0x00000110


	//   ....[1]....
        /*0050*/ 	.word	0x000011f0


	//----- nvinfo : EIATTR_CRS_STACK_SIZE
	.align		4
.L_15:
        /*0054*/ 	.byte	0x04, 0x1e
        /*0056*/ 	.short	(.L_17 - .L_16)
.L_16:
        /*0058*/ 	.word	0x00000000


	//----- nvinfo : EIATTR_CBANK_PARAM_SIZE
	.align		4
.L_17:
        /*005c*/ 	.byte	0x03, 0x19
        /*005e*/ 	.short	0x0010


	//----- nvinfo : EIATTR_PARAM_CBANK
	.align		4
        /*0060*/ 	.byte	0x04, 0x0a
        /*0062*/ 	.short	(.L_19 - .L_18)
	.align		4
.L_18:
        /*0064*/ 	.word	index@(.nv.constant0._Z21transformMatrixKernelPcii)
        /*0068*/ 	.short	0x0380
        /*006a*/ 	.short	0x0010


	//----- nvinfo : EIATTR_SW_WAR
	.align		4
.L_19:
        /*006c*/ 	.byte	0x04, 0x36
        /*006e*/ 	.short	(.L_21 - .L_20)
.L_20:
        /*0070*/ 	.word	0x00000008
.L_21:


//--------------------- .nv.callgraph             --------------------------
	.section	.nv.callgraph,"",@"SHT_CUDA_CALLGRAPH"
	.align	4
	.sectionentsize	8
	.align		4
        /*0000*/ 	.word	0x00000000
	.align		4
        /*0004*/ 	.word	0xffffffff
	.align		4
        /*0008*/ 	.word	0x00000000
	.align		4
        /*000c*/ 	.word	0xfffffffe
	.align		4
        /*0010*/ 	.word	0x00000000
	.align		4
        /*0014*/ 	.word	0xfffffffd
	.align		4
        /*0018*/ 	.word	0x00000000
	.align		4
        /*001c*/ 	.word	0xfffffffc


//--------------------- .text._Z21transformMatrixKernelPcii --------------------------
	.section	.text._Z21transformMatrixKernelPcii,"ax",@progbits
	.align	128
        .global         _Z21transformMatrixKernelPcii
        .type           _Z21transformMatrixKernelPcii,@function
        .size           _Z21transformMatrixKernelPcii,(.L_x_17 - _Z21transformMatrixKernelPcii)
        .other          _Z21transformMatrixKernelPcii,@"STO_CUDA_ENTRY STV_DEFAULT"
_Z21transformMatrixKernelPcii:
.text._Z21transformMatrixKernelPcii:
[----:B------:R-:W0:Y:S01]  /*0000*/  LDC R1, c[0x0][0x37c] ;  /* 0x0000df00ff017b82 */ /* 0x000e220000000800 */
[----:B------:R-:W1:Y:S07]  /*0010*/  S2R R3, SR_TID.X ;  /* 0x0000000000037919 */ /* 0x000e6e0000002100 */
[----:B------:R-:W1:Y:S01]  /*0020*/  S2UR UR6, SR_CTAID.X ;  /* 0x00000000000679c3 */ /* 0x000e620000002500 */
[----:B------:R-:W2:Y:S01]  /*0030*/  LDCU.64 UR4, c[0x0][0x388] ;  /* 0x00007100ff0477ac */ /* 0x000ea20008000a00 */
[----:B0-----:R-:W-:Y:S01]  /*0040*/  VIADD R1, R1, 0xffffffd8 ;  /* 0xffffffd801017836 */ /* 0x001fe20000000000 */
[----:B------:R-:W0:Y:S05]  /*0050*/  S2R R5, SR_TID.Y ;  /* 0x0000000000057919 */ /* 0x000e2a0000002200 */
[----:B------:R-:W1:Y:S08]  /*0060*/  LDC R0, c[0x0][0x360] ;  /* 0x0000d800ff007b82 */ /* 0x000e700000000800 */
[----:B------:R-:W0:Y:S01]  /*0070*/  S2UR UR7, SR_CTAID.Y ;  /* 0x00000000000779c3 */ /* 0x000e220000002600 */
[----:B--2---:R-:W-:-:S07]  /*0080*/  UIADD3 UR4, UPT, UPT, UR4, -0x1, URZ ;  /* 0xffffffff04047890 */ /* 0x004fce000fffe0ff */
[----:B------:R-:W0:Y:S01]  /*0090*/  LDC R2, c[0x0][0x364] ;  /* 0x0000d900ff027b82 */ /* 0x000e220000000800 */
[----:B-1----:R-:W-:-:S05]  /*00a0*/  IMAD R0, R0, UR6, R3 ;  /* 0x0000000600007c24 */ /* 0x002fca000f8e0203 */
[----:B------:R-:W-:Y:S01]  /*00b0*/  ISETP.GE.AND P0, PT, R0, UR4, PT ;  /* 0x0000000400007c0c */ /* 0x000fe2000bf06270 */
[----:B------:R-:W-:-:S03]  /*00c0*/  UIADD3 UR4, UPT, UPT, UR5, -0x1, URZ ;  /* 0xffffffff05047890 */ /* 0x000fc6000fffe0ff */
[----:B------:R-:W-:Y:S01]  /*00d0*/  ISETP.LT.OR P0, PT, R0, 0x1, P0 ;  /* 0x000000010000780c */ /* 0x000fe20000701670 */
[----:B0-----:R-:W-:-:S05]  /*00e0*/  IMAD R3, R2, UR7, R5 ;  /* 0x0000000702037c24 */ /* 0x001fca000f8e0205 */
[----:B------:R-:W-:-:S04]  /*00f0*/  ISETP.EQ.OR P0, PT, R3, RZ, P0 ;  /* 0x000000ff0300720c */ /* 0x000fc80000702670 */
[----:B------:R-:W-:-:S13]  /*0100*/  ISETP.GE.OR P0, PT, R3, UR4, P0 ;  /* 0x0000000403007c0c */ /* 0x000fda0008706670 */
[----:B------:R-:W-:Y:S05]  /*0110*/  @P0 EXIT ;  /* 0x000000000000094d */ /* 0x000fea0003800000 */
[----:B------:R-:W0:Y:S01]  /*0120*/  LDCU.64 UR6, c[0x0][0x380] ;  /* 0x00007000ff0677ac */ /* 0x000e220008000a00 */
[----:B------:R-:W-:Y:S01]  /*0130*/  IMAD R0, R0, UR5, R3 ;  /* 0x0000000500007c24 */ /* 0x000fe2000f8e0203 */
[----:B------:R-:W1:Y:S03]  /*0140*/  LDCU.64 UR4, c[0x0][0x358] ;  /* 0x00006b00ff0477ac */ /* 0x000e660008000a00 */
[----:B------:R-:W-:-:S05]  /*0150*/  IMAD R0, R0, 0x21, RZ ;  /* 0x0000002100007824 */ /* 0x000fca00078e02ff */
[----:B0-----:R-:W-:-:S04]  /*0160*/  IADD3 R10, P0, PT, R0, UR6, RZ ;  /* 0x00000006000a7c10 */ /* 0x001fc8000ff1e0ff */
[----:B------:R-:W-:-:S05]  /*0170*/  LEA.HI.X.SX32 R11, R0, UR7, 0x1, P0 ;  /* 0x00000007000b7c11 */ /* 0x000fca00080f0eff */
[----:B-1----:R-:W2:Y:S02]  /*0180*/  LDG.E.U8 R0, desc[UR4][R10.64] ;  /* 0x000000040a007981 */ /* 0x002ea4000c1e1100 */
[----:B--2---:R-:W-:-:S04]  /*0190*/  ISETP.NE.AND P0, PT, R0, 0x2d, PT ;  /* 0x0000002d0000780c */ /* 0x004fc80003f05270 */
[----:B------:R-:W-:-:S04]  /*01a0*/  SEL R5, RZ, 0x1, P0 ;  /* 0x00000001ff057807 */ /* 0x000fc80000000000 */
[----:B------:R-:W-:-:S05]  /*01b0*/  IADD3 R2, P1, PT, R5, R10, RZ ;  /* 0x0000000a05027210 */ /* 0x000fca0007f3e0ff */
[----:B------:R-:W-:-:S05]  /*01c0*/  IMAD.X R3, RZ, RZ, R11, P1 ;  /* 0x000000ffff037224 */ /* 0x000fca00008e060b */
[----:B------:R-:W2:Y:S01]  /*01d0*/  LDG.E.U8 R2, desc[UR4][R2.64] ;  /* 0x0000000402027981 */ /* 0x000ea2000c1e1100 */
[----:B------:R-:W-:Y:S01]  /*01e0*/  BSSY.RECONVERGENT B0, `(.L_x_0) ;  /* 0x0000010000007945 */ /* 0x000fe20003800200 */
[----:B------:R-:W-:Y:S01]  /*01f0*/  IMAD.MOV.U32 R4, RZ, RZ, RZ ;  /* 0x000000ffff047224 */ /* 0x000fe200078e00ff */
[----:B--2---:R-:W-:-:S13]  /*0200*/  ISETP.NE.AND P1, PT, R2, RZ, PT ;  /* 0x000000ff0200720c */ /* 0x004fda0003f25270 */
[----:B------:R-:W-:Y:S05]  /*0210*/  @!P1 BRA `(.L_x_1) ;  /* 0x0000000000309947 */ /* 0x000fea0003800000 */
[----:B------:R-:W-:Y:S01]  /*0220*/  PRMT R0, R2, 0x7610, R0 ;  /* 0x0000761002007816 */ /* 0x000fe20000000000 */
[----:B------:R-:W-:-:S07]  /*0230*/  IMAD.MOV.U32 R4, RZ, RZ, RZ ;  /* 0x000000ffff047224 */ /* 0x000fce00078e00ff */
.L_x_2:
[----:B------:R-:W-:Y:S02]  /*0240*/  IADD3 R2, P1, PT, R5, R10, RZ ;  /* 0x0000000a05027210 */ /* 0x000fe40007f3e0ff */
[----:B------:R-:W-:-:S03]  /*0250*/  LOP3.LUT R6, R0, 0xffff, RZ, 0xc0, !PT ;  /* 0x0000ffff00067812 */ /* 0x000fc600078ec0ff */
[----:B------:R-:W-:-:S05]  /*0260*/  IMAD.X R3, RZ, RZ, R11, P1 ;  /* 0x000000ffff037224 */ /* 0x000fca00008e060b */
[----:B------:R-:W2:Y:S01]  /*0270*/  LDG.E.U8 R0, desc[UR4][R2.64+0x1] ;  /* 0x0000010402007981 */ /* 0x000ea2000c1e1100 */
[----:B------:R-:W-:Y:S01]  /*0280*/  PRMT R7, R6, 0x8880, RZ ;  /* 0x0000888006077816 */ /* 0x000fe200000000ff */
[----:B------:R-:W-:-:S04]  /*0290*/  VIADD R5, R5, 0x1 ;  /* 0x0000000105057836 */ /* 0x000fc80000000000 */
[----:B------:R-:W-:-:S04]  /*02a0*/  IMAD R4, R4, 0xa, R7 ;  /* 0x0000000a04047824 */ /* 0x000fc800078e0207 */
[----:B------:R-:W-:Y:S01]  /*02b0*/  VIADD R4, R4, 0xffffffd0 ;  /* 0xffffffd004047836 */ /* 0x000fe20000000000 */
[----:B--2---:R-:W-:-:S13]  /*02c0*/  ISETP.NE.AND P1, PT, R0, RZ, PT ;  /* 0x000000ff0000720c */ /* 0x004fda0003f25270 */
[----:B------:R-:W-:Y:S05]  /*02d0*/  @P1 BRA `(.L_x_2) ;  /* 0xfffffffc00d81947 */ /* 0x000fea000383ffff */
.L_x_1:
[----:B------:R-:W-:Y:S05]  /*02e0*/  BSYNC.RECONVERGENT B0 ;  /* 0x0000000000007941 */ /* 0x000fea0003800200 */
.L_x_0:
[----:B------:R-:W-:Y:S01]  /*02f0*/  @!P0 IMAD.MOV R4, RZ, RZ, -R4 ;  /* 0x000000ffff048224 */ /* 0x000fe200078e0a04 */
[----:B------:R-:W-:Y:S01]  /*0300*/  BSSY.RECONVERGENT B0, `(.L_x_3) ;  /* 0x000000d000007945 */ /* 0x000fe20003800200 */
[----:B------:R-:W-:-:S03]  /*0310*/  IMAD.MOV.U32 R3, RZ, RZ, 0x1 ;  /* 0x00000001ff037424 */ /* 0x000fc600078e00ff */
[----:B------:R-:W-:-:S13]  /*0320*/  ISETP.NE.AND P0, PT, R4, RZ, PT ;  /* 0x000000ff0400720c */ /* 0x000fda0003f05270 */
[----:B------:R-:W-:Y:S05]  /*0330*/  @!P0 BRA `(.L_x_4) ;  /* 0x0000000000248947 */ /* 0x000fea0003800000 */
[----:B------:R-:W-:Y:S01]  /*0340*/  ISETP.GE.AND P0, PT, R4, 0x1, PT ;  /* 0x000000010400780c */ /* 0x000fe20003f06270 */
[----:B------:R-:W-:-:S12]  /*0350*/  IMAD.MOV.U32 R3, RZ, RZ, RZ ;  /* 0x000000ffff037224 */ /* 0x000fd800078e00ff */
[----:B------:R-:W-:Y:S05]  /*0360*/  @!P0 BRA `(.L_x_4) ;  /* 0x0000000000188947 */ /* 0x000fea0003800000 */
[----:B------:R-:W-:Y:S02]  /*0370*/  IMAD.MOV.U32 R3, RZ, RZ, RZ ;  /* 0x000000ffff037224 */ /* 0x000fe400078e00ff */
[----:B------:R-:W-:-:S07]  /*0380*/  IMAD.MOV.U32 R0, RZ, RZ, R4 ;  /* 0x000000ffff007224 */ /* 0x000fce00078e0004 */
.L_x_5:
[----:B------:R-:W-:Y:S01]  /*0390*/  ISETP.GT.U32.AND P0, PT, R0, 0x1, PT ;  /* 0x000000010000780c */ /* 0x000fe20003f04070 */
[----:B------:R-:W-:Y:S01]  /*03a0*/  VIADD R3, R3, 0x1 ;  /* 0x0000000103037836 */ /* 0x000fe20000000000 */
[----:B------:R-:W-:-:S11]  /*03b0*/  SHF.R.U32.HI R0, RZ, 0x1, R0 ;  /* 0x00000001ff007819 */ /* 0x000fd60000011600 */
[----:B------:R-:W-:Y:S05]  /*03c0*/  @P0 BRA `(.L_x_5) ;  /* 0xfffffffc00f00947 */ /* 0x000fea000383ffff */
.L_x_4:
[----:B------:R-:W-:Y:S05]  /*03d0*/  BSYNC.RECONVERGENT B0 ;  /* 0x0000000000007941 */ /* 0x000fea0003800200 */
.L_x_3:
[----:B------:R0:W-:Y:S01]  /*03e0*/  STL.U8 [R1], RZ ;  /* 0x000000ff01007387 */ /* 0x0001e20000100000 */
[----:B------:R-:W-:Y:S01]  /*03f0*/  ISETP.GE.AND P0, PT, R3, 0x1, PT ;  /* 0x000000010300780c */ /* 0x000fe20003f06270 */
[----:B------:R-:W-:Y:S01]  /*0400*/  IMAD.MOV.U32 R0, RZ, RZ, -0x1 ;  /* 0xffffffffff007424 */ /* 0x000fe200078e00ff */
[----:B------:R-:W-:Y:S01]  /*0410*/  BSSY.RECONVERGENT B0, `(.L_x_6) ;  /* 0x0000099000007945 */ /* 0x000fe20003800200 */
[----:B------:R0:W-:Y:S01]  /*0420*/  STL.U8 [R1+0x1], RZ ;  /* 0x000001ff01007387 */ /* 0x0001e20000100000 */
[----:B------:R-:W-:Y:S02]  /*0430*/  IMAD.MOV.U32 R2, RZ, RZ, RZ ;  /* 0x000000ffff027224 */ /* 0x000fe400078e00ff */
[----:B------:R-:W-:Y:S01]  /*0440*/  SHF.L.U32 R0, R0, R3, RZ ;  /* 0x0000000300007219 */ /* 0x000fe200000006ff */
[----:B------:R0:W-:Y:S03]  /*0450*/  STL.U8 [R1+0x2], RZ ;  /* 0x000002ff01007387 */ /* 0x0001e60000100000 */
[----:B------:R-:W-:Y:S01]  /*0460*/  LOP3.LUT R0, R0, R4, RZ, 0xfc, !PT ;  /* 0x0000000400007212 */ /* 0x000fe200078efcff */
[----:B------:R0:W-:Y:S04]  /*0470*/  STL.U8 [R1+0x3], RZ ;  /* 0x000003ff01007387 */ /* 0x0001e80000100000 */
        /* <DEDUP_REMOVED lines=28> */
[----:B------:R0:W-:Y:S01]  /*0640*/  STL.U8 [R1+0x20], RZ ;  /* 0x000020ff01007387 */ /* 0x0001e20000100000 */
[----:B------:R-:W-:Y:S05]  /*0650*/  @!P0 BRA `(.L_x_7) ;  /* 0x0000000400d08947 */ /* 0x000fea0003800000 */
[C---:B------:R-:W-:Y:S01]  /*0660*/  ISETP.GE.U32.AND P0, PT, R3.reuse, 0x4, PT ;  /* 0x000000040300780c */ /* 0x040fe20003f06070 */
[----:B------:R-:W-:Y:S01]  /*0670*/  BSSY.RECONVERGENT B1, `(.L_x_8) ;  /* 0x0000041000017945 */ /* 0x000fe20003800200 */
[----:B------:R-:W-:Y:S01]  /*0680*/  LOP3.LUT R2, RZ, R0, RZ, 0x33, !PT ;  /* 0x00000000ff027212 */ /* 0x000fe200078e33ff */
[----:B------:R-:W-:Y:S01]  /*0690*/  IMAD.MOV.U32 R0, RZ, RZ, RZ ;  /* 0x000000ffff007224 */ /* 0x000fe200078e00ff */
[----:B------:R-:W-:Y:S01]  /*06a0*/  LOP3.LUT R12, R3, 0x3, RZ, 0xc0, !PT ;  /* 0x00000003030c7812 */ /* 0x000fe200078ec0ff */
[----:B------:R-:W-:Y:S01]  /*06b0*/  IMAD.MOV.U32 R5, RZ, RZ, R3 ;  /* 0x000000ffff057224 */ /* 0x000fe200078e0003 */
[----:B------:R-:W-:-:S07]  /*06c0*/  PRMT R8, RZ, 0x7610, R8 ;  /* 0x00007610ff087816 */ /* 0x000fce0000000008 */
[----:B------:R-:W-:Y:S05]  /*06d0*/  @!P0 BRA `(.L_x_9) ;  /* 0x0000000000e88947 */ /* 0x000fea0003800000 */
[C---:B------:R-:W-:Y:S01]  /*06e0*/  LOP3.LUT R4, R3.reuse, 0xfffffffc, RZ, 0xc0, !PT ;  /* 0xfffffffc03047812 */ /* 0x040fe200078ec0ff */
[----:B------:R-:W-:Y:S01]  /*06f0*/  BSSY.RECONVERGENT B2, `(.L_x_10) ;  /* 0x0000037000027945 */ /* 0x000fe20003800200 */
[----:B------:R-:W-:Y:S01]  /*0700*/  VIADD R5, R3, 0xfffffffe ;  /* 0xfffffffe03057836 */ /* 0x000fe20000000000 */
[----:B------:R-:W-:Y:S01]  /*0710*/  PRMT R8, RZ, 0x7610, R8 ;  /* 0x00007610ff087816 */ /* 0x000fe20000000008 */
[----:B------:R-:W-:Y:S02]  /*0720*/  IMAD.MOV.U32 R0, RZ, RZ, RZ ;  /* 0x000000ffff007224 */ /* 0x000fe400078e00ff */
[----:B------:R-:W-:-:S07]  /*0730*/  IMAD.MOV R4, RZ, RZ, -R4 ;  /* 0x000000ffff047224 */ /* 0x000fce00078e0a04 */
.L_x_11:
[C---:B-1----:R-:W-:Y:S01]  /*0740*/  VIADD R7, R5.reuse, 0x1 ;  /* 0x0000000105077836 */ /* 0x042fe20000000000 */
[----:B------:R-:W-:Y:S01]  /*0750*/  LOP3.LUT P0, RZ, R8, 0xff, RZ, 0xc0, !PT ;  /* 0x000000ff08ff7812 */ /* 0x000fe2000780c0ff */
[----:B------:R-:W-:Y:S02]  /*0760*/  VIADD R9, R5, 0xffffffff ;  /* 0xffffffff05097836 */ /* 0x000fe40000000000 */
[----:B------:R-:W-:Y:S01]  /*0770*/  VIADD R4, R4, 0x4 ;  /* 0x0000000404047836 */ /* 0x000fe20000000000 */
[--C-:B------:R-:W-:Y:S01]  /*0780*/  SHF.R.U32.HI R7, RZ, R7, R2.reuse ;  /* 0x00000007ff077219 */ /* 0x100fe20000011602 */
[----:B------:R-:W-:Y:S01]  /*0790*/  IMAD.MOV.U32 R19, RZ, RZ, 0x1 ;  /* 0x00000001ff137424 */ /* 0x000fe200078e00ff */
[--C-:B------:R-:W-:Y:S02]  /*07a0*/  SHF.R.U32.HI R9, RZ, R9, R2.reuse ;  /* 0x00000009ff097219 */ /* 0x100fe40000011602 */
[----:B------:R-:W-:Y:S02]  /*07b0*/  LOP3.LUT R6, R7, 0x1, RZ, 0xc0, !PT ;  /* 0x0000000107067812 */ /* 0x000fe400078ec0ff */
[----:B------:R-:W-:-:S02]  /*07c0*/  SHF.R.U32.HI R7, RZ, R5, R2 ;  /* 0x00000005ff077219 */ /* 0x000fc40000011602 */
[----:B------:R-:W-:Y:S02]  /*07d0*/  LOP3.LUT R6, R6, 0x30, RZ, 0xfc, !PT ;  /* 0x0000003006067812 */ /* 0x000fe400078efcff */
[----:B------:R-:W-:Y:S02]  /*07e0*/  LOP3.LUT R7, R7, 0x1, RZ, 0xc0, !PT ;  /* 0x0000000107077812 */ /* 0x000fe400078ec0ff */
[----:B------:R-:W-:Y:S02]  /*07f0*/  PRMT R13, R6, 0x9910, RZ ;  /* 0x00009910060d7816 */ /* 0x000fe400000000ff */
[----:B------:R-:W-:Y:S02]  /*0800*/  LOP3.LUT R9, R9, 0x1, RZ, 0xc0, !PT ;  /* 0x0000000109097812 */ /* 0x000fe400078ec0ff */
[----:B------:R-:W-:Y:S01]  /*0810*/  LOP3.LUT R7, R7, 0x30, RZ, 0xfc, !PT ;  /* 0x0000003007077812 */ /* 0x000fe200078efcff */
[----:B------:R-:W-:Y:S01]  /*0820*/  IMAD.MOV.U32 R8, RZ, RZ, R13 ;  /* 0x000000ffff087224 */ /* 0x000fe200078e000d */
[----:B------:R-:W-:Y:S01]  /*0830*/  LOP3.LUT R14, R9, 0x30, RZ, 0xfc, !PT ;  /* 0x00000030090e7812 */ /* 0x000fe200078efcff */
[----:B------:R-:W-:-:S02]  /*0840*/  VIADD R13, R5, 0xfffffffe ;  /* 0xfffffffe050d7836 */ /* 0x000fc40000000000 */
[----:B------:R-:W-:Y:S01]  /*0850*/  VIADD R5, R5, 0xfffffffc ;  /* 0xfffffffc05057836 */ /* 0x000fe20000000000 */
[----:B------:R-:W-:Y:S02]  /*0860*/  ISETP.EQ.OR P0, PT, R8, 0x31, P0 ;  /* 0x000000310800780c */ /* 0x000fe40000702670 */
[----:B------:R-:W-:Y:S02]  /*0870*/  SHF.R.U32.HI R13, RZ, R13, R2 ;  /* 0x0000000dff0d7219 */ /* 0x000fe40000011602 */
[----:B------:R-:W-:Y:S02]  /*0880*/  PRMT R8, R7, 0x9910, RZ ;  /* 0x0000991007087816 */ /* 0x000fe400000000ff */
[----:B------:R-:W-:Y:S02]  /*0890*/  LOP3.LUT R13, R13, 0x1, RZ, 0xc0, !PT ;  /* 0x000000010d0d7812 */ /* 0x000fe400078ec0ff */
[----:B------:R-:W-:Y:S02]  /*08a0*/  PRMT R9, R14, 0x9910, RZ ;  /* 0x000099100e097816 */ /* 0x000fe400000000ff */
[----:B------:R-:W-:-:S02]  /*08b0*/  ISETP.EQ.OR P2, PT, R8, 0x31, P0 ;  /* 0x000000310800780c */ /* 0x000fc40000742670 */
[----:B------:R-:W-:Y:S01]  /*08c0*/  LOP3.LUT R13, R13, 0x30, RZ, 0xfc, !PT ;  /* 0x000000300d0d7812 */ /* 0x000fe200078efcff */
[----:B------:R-:W-:Y:S02]  /*08d0*/  IMAD.MOV.U32 R8, RZ, RZ, R9 ;  /* 0x000000ffff087224 */ /* 0x000fe400078e0009 */
[----:B------:R-:W-:Y:S01]  /*08e0*/  @P0 VIADD R16, R0, 0x1 ;  /* 0x0000000100100836 */ /* 0x000fe20000000000 */
[----:B------:R-:W-:Y:S01]  /*08f0*/  PRMT R15, R13, 0x9910, RZ ;  /* 0x000099100d0f7816 */ /* 0x000fe200000000ff */
[C---:B------:R-:W-:Y:S01]  /*0900*/  @P0 IMAD.IADD R9, R1.reuse, 0x1, R0 ;  /* 0x0000000101090824 */ /* 0x040fe200078e0200 */
[----:B------:R-:W-:Y:S01]  /*0910*/  ISETP.EQ.OR P3, PT, R8, 0x31, P2 ;  /* 0x000000310800780c */ /* 0x000fe20001762670 */
[----:B------:R-:W-:Y:S02]  /*0920*/  @P0 IMAD.MOV.U32 R0, RZ, RZ, R16 ;  /* 0x000000ffff000224 */ /* 0x000fe400078e0010 */
[----:B------:R-:W-:Y:S01]  /*0930*/  IMAD.MOV.U32 R8, RZ, RZ, R15 ;  /* 0x000000ffff087224 */ /* 0x000fe200078e000f */
[----:B------:R1:W-:Y:S01]  /*0940*/  @P0 STL.U8 [R9], R6 ;  /* 0x0000000609000387 */ /* 0x0003e20000100000 */
[----:B------:R-:W-:Y:S01]  /*0950*/  @P2 VIADD R15, R0, 0x1 ;  /* 0x00000001000f2836 */ /* 0x000fe20000000000 */
[----:B------:R-:W-:Y:S01]  /*0960*/  ISETP.NE.AND P0, PT, R4, RZ, PT ;  /* 0x000000ff0400720c */ /* 0x000fe20003f05270 */
[----:B------:R-:W-:Y:S01]  /*0970*/  @P2 IMAD.IADD R16, R1, 0x1, R0 ;  /* 0x0000000101102824 */ /* 0x000fe200078e0200 */
[----:B------:R-:W-:Y:S01]  /*0980*/  ISETP.NE.AND P1, PT, R8, 0x31, !P3 ;  /* 0x000000310800780c */ /* 0x000fe20005f25270 */
[----:B------:R-:W-:-:S03]  /*0990*/  @P2 IMAD.MOV.U32 R0, RZ, RZ, R15 ;  /* 0x000000ffff002224 */ /* 0x000fc600078e000f */
[----:B------:R1:W-:Y:S01]  /*09a0*/  @P2 STL.U8 [R16], R7 ;  /* 0x0000000710002387 */ /* 0x0003e20000100000 */
[----:B------:R-:W-:Y:S02]  /*09b0*/  @P3 VIADD R8, R0, 0x1 ;  /* 0x0000000100083836 */ /* 0x000fe40000000000 */
[C---:B------:R-:W-:Y:S02]  /*09c0*/  @P3 IMAD.IADD R15, R1.reuse, 0x1, R0 ;  /* 0x00000001010f3824 */ /* 0x040fe400078e0200 */
[--C-:B------:R-:W-:Y:S01]  /*09d0*/  @P3 IMAD.MOV.U32 R0, RZ, RZ, R8.reuse ;  /* 0x000000ffff003224 */ /* 0x100fe200078e0008 */
[----:B------:R-:W-:Y:S02]  /*09e0*/  PRMT R8, RZ, 0x7610, R8 ;  /* 0x00007610ff087816 */ /* 0x000fe40000000008 */
[----:B------:R1:W-:Y:S01]  /*09f0*/  @P3 STL.U8 [R15], R14 ;  /* 0x0000000e0f003387 */ /* 0x0003e20000100000 */
[----:B------:R-:W-:Y:S01]  /*0a00*/  @!P1 IMAD.IADD R18, R1, 0x1, R0 ;  /* 0x0000000101129824 */ /* 0x000fe200078e0200 */
[----:B------:R-:W-:Y:S01]  /*0a10*/  @!P1 PRMT R8, R19, 0x7610, R8 ;  /* 0x0000761013089816 */ /* 0x000fe20000000008 */
[----:B------:R-:W-:-:S03]  /*0a20*/  @!P1 VIADD R17, R0, 0x1 ;  /* 0x0000000100119836 */ /* 0x000fc60000000000 */
[----:B------:R1:W-:Y:S01]  /*0a30*/  @!P1 STL.U8 [R18], R13 ;  /* 0x0000000d12009387 */ /* 0x0003e20000100000 */
[----:B------:R-:W-:Y:S01]  /*0a40*/  @!P1 IMAD.MOV.U32 R0, RZ, RZ, R17 ;  /* 0x000000ffff009224 */ /* 0x000fe200078e0011 */
[----:B------:R-:W-:Y:S06]  /*0a50*/  @P0 BRA `(.L_x_11) ;  /* 0xfffffffc00380947 */ /* 0x000fec000383ffff */
[----:B------:R-:W-:Y:S05]  /*0a60*/  BSYNC.RECONVERGENT B2 ;  /* 0x0000000000027941 */ /* 0x000fea0003800200 */
.L_x_10:
[----:B------:R-:W-:-:S07]  /*0a70*/  VIADD R5, R5, 0x2 ;  /* 0x0000000205057836 */ /* 0x000fce0000000000 */
.L_x_9:
[----:B------:R-:W-:Y:S05]  /*0a80*/  BSYNC.RECONVERGENT B1 ;  /* 0x0000000000017941 */ /* 0x000fea0003800200 */
.L_x_8:
[----:B------:R-:W-:Y:S01]  /*0a90*/  ISETP.NE.AND P0, PT, R12, RZ, PT ;  /* 0x000000ff0c00720c */ /* 0x000fe20003f05270 */
[----:B------:R-:W-:-:S12]  /*0aa0*/  BSSY.RECONVERGENT B1, `(.L_x_12) ;  /* 0x000002e000017945 */ /* 0x000fd80003800200 */
[----:B------:R-:W-:Y:S05]  /*0ab0*/  @!P0 BRA `(.L_x_13) ;  /* 0x0000000000b08947 */ /* 0x000fea0003800000 */
[----:B------:R-:W-:Y:S01]  /*0ac0*/  ISETP.NE.AND P0, PT, R12, 0x1, PT ;  /* 0x000000010c00780c */ /* 0x000fe20003f05270 */
[----:B------:R-:W-:Y:S01]  /*0ad0*/  BSSY.RECONVERGENT B2, `(.L_x_14) ;  /* 0x000001d000027945 */ /* 0x000fe20003800200 */
[----:B------:R-:W-:-:S04]  /*0ae0*/  LOP3.LUT R3, R3, 0x1, RZ, 0xc0, !PT ;  /* 0x0000000103037812 */ /* 0x000fc800078ec0ff */
[----:B------:R-:W-:-:S07]  /*0af0*/  ISETP.NE.U32.AND P1, PT, R3, 0x1, PT ;  /* 0x000000010300780c */ /* 0x000fce0003f25070 */
[----:B------:R-:W-:Y:S06]  /*0b00*/  @!P0 BRA `(.L_x_15) ;  /* 0x0000000000648947 */ /* 0x000fec0003800000 */
[C---:B------:R-:W-:Y:S01]  /*0b10*/  VIADD R3, R5.reuse, 0xffffffff ;  /* 0xffffffff05037836 */ /* 0x040fe20000000000 */
[----:B-1----:R-:W-:Y:S01]  /*0b20*/  PRMT R6, R8, 0x9910, RZ ;  /* 0x0000991008067816 */ /* 0x002fe200000000ff */
[----:B------:R-:W-:Y:S01]  /*0b30*/  VIADD R5, R5, 0xfffffffe ;  /* 0xfffffffe05057836 */ /* 0x000fe20000000000 */
[----:B------:R-:W-:Y:S01]  /*0b40*/  PRMT R8, RZ, 0x7610, R8 ;  /* 0x00007610ff087816 */ /* 0x000fe20000000008 */
[----:B------:R-:W-:Y:S01]  /*0b50*/  IMAD.MOV.U32 R9, RZ, RZ, 0x1 ;  /* 0x00000001ff097424 */ /* 0x000fe200078e00ff */
[----:B------:R-:W-:-:S04]  /*0b60*/  SHF.R.U32.HI R3, RZ, R3, R2 ;  /* 0x00000003ff037219 */ /* 0x000fc80000011602 */
[----:B------:R-:W-:-:S04]  /*0b70*/  LOP3.LUT R3, R3, 0x1, RZ, 0xc0, !PT ;  /* 0x0000000103037812 */ /* 0x000fc800078ec0ff */
[----:B------:R-:W-:Y:S02]  /*0b80*/  LOP3.LUT R12, R3, 0x30, RZ, 0xfc, !PT ;  /* 0x00000030030c7812 */ /* 0x000fe400078efcff */
[----:B------:R-:W-:Y:S02]  /*0b90*/  SHF.R.U32.HI R3, RZ, R5, R2 ;  /* 0x00000005ff037219 */ /* 0x000fe40000011602 */
[----:B------:R-:W-:Y:S02]  /*0ba0*/  PRMT R4, R12, 0x9910, RZ ;  /* 0x000099100c047816 */ /* 0x000fe400000000ff */
[----:B------:R-:W-:Y:S02]  /*0bb0*/  LOP3.LUT R3, R3, 0x1, RZ, 0xc0, !PT ;  /* 0x0000000103037812 */ /* 0x000fe400078ec0ff */
[----:B------:R-:W-:Y:S02]  /*0bc0*/  ISETP.NE.AND P0, PT, R4, 0x31, PT ;  /* 0x000000310400780c */ /* 0x000fe40003f05270 */
[----:B------:R-:W-:-:S02]  /*0bd0*/  LOP3.LUT R7, R3, 0x30, RZ, 0xfc, !PT ;  /* 0x0000003003077812 */ /* 0x000fc400078efcff */
[----:B------:R-:W-:Y:S02]  /*0be0*/  ISETP.NE.OR P0, PT, R6, RZ, !P0 ;  /* 0x000000ff0600720c */ /* 0x000fe40004705670 */
[----:B------:R-:W-:-:S04]  /*0bf0*/  PRMT R3, R7, 0x9910, RZ ;  /* 0x0000991007037816 */ /* 0x000fc800000000ff */
[----:B------:R-:W-:-:S07]  /*0c00*/  ISETP.NE.AND P2, PT, R3, 0x31, !P0 ;  /* 0x000000310300780c */ /* 0x000fce0004745270 */
[----:B------:R-:W-:Y:S02]  /*0c10*/  @P0 VIADD R4, R0, 0x1 ;  /* 0x0000000100040836 */ /* 0x000fe40000000000 */
[----:B------:R-:W-:Y:S02]  /*0c20*/  @P0 IMAD.IADD R3, R1, 0x1, R0 ;  /* 0x0000000101030824 */ /* 0x000fe400078e0200 */
[----:B------:R-:W-:Y:S02]  /*0c30*/  @P0 IMAD.MOV.U32 R0, RZ, RZ, R4 ;  /* 0x000000ffff000224 */ /* 0x000fe400078e0004 */
[----:B------:R-:W-:Y:S01]  /*0c40*/  @!P2 PRMT R8, R9, 0x7610, R8 ;  /* 0x000076100908a816 */ /* 0x000fe20000000008 */
[----:B------:R2:W-:Y:S01]  /*0c50*/  @P0 STL.U8 [R3], R12 ;  /* 0x0000000c03000387 */ /* 0x0005e20000100000 */
[----:B------:R-:W-:Y:S02]  /*0c60*/  @!P2 IMAD.IADD R6, R1, 0x1, R0 ;  /* 0x000000010106a824 */ /* 0x000fe400078e0200 */
[----:B------:R-:W-:-:S03]  /*0c70*/  @!P2 VIADD R4, R0, 0x1 ;  /* 0x000000010004a836 */ /* 0x000fc60000000000 */
[----:B------:R2:W-:Y:S01]  /*0c80*/  @!P2 STL.U8 [R6], R7 ;  /* 0x000000070600a387 */ /* 0x0005e20000100000 */
[----:B------:R-:W-:-:S07]  /*0c90*/  @!P2 IMAD.MOV.U32 R0, RZ, RZ, R4 ;  /* 0x000000ffff00a224 */ /* 0x000fce00078e0004 */
.L_x_15:
[----:B------:R-:W-:Y:S05]  /*0ca0*/  BSYNC.RECONVERGENT B2 ;  /* 0x0000000000027941 */ /* 0x000fea0003800200 */
.L_x_14:
[----:B------:R-:W-:Y:S05]  /*0cb0*/  @P1 BRA `(.L_x_13) ;  /* 0x0000000000301947 */ /* 0x000fea0003800000 */
[----:B------:R-:W-:Y:S01]  /*0cc0*/  VIADD R5, R5, 0xffffffff ;  /* 0xffffffff05057836 */ /* 0x000fe20000000000 */
[----:B--2---:R-:W-:-:S04]  /*0cd0*/  PRMT R3, R8, 0x9910, RZ ;  /* 0x0000991008037816 */ /* 0x004fc800000000ff */
[----:B------:R-:W-:-:S04]  /*0ce0*/  SHF.R.U32.HI R5, RZ, R5, R2 ;  /* 0x00000005ff057219 */ /* 0x000fc80000011602 */
[----:B------:R-:W-:-:S04]  /*0cf0*/  LOP3.LUT R5, R5, 0x1, RZ, 0xc0, !PT ;  /* 0x0000000105057812 */ /* 0x000fc800078ec0ff */
[----:B------:R-:W-:-:S04]  /*0d00*/  LOP3.LUT R5, R5, 0x30, RZ, 0xfc, !PT ;  /* 0x0000003005057812 */ /* 0x000fc800078efcff */
[----:B------:R-:W-:-:S04]  /*0d10*/  PRMT R2, R5, 0x9910, RZ ;  /* 0x0000991005027816 */ /* 0x000fc800000000ff */
[----:B------:R-:W-:-:S04]  /*0d20*/  ISETP.NE.AND P0, PT, R2, 0x31, PT ;  /* 0x000000310200780c */ /* 0x000fc80003f05270 */
[----:B------:R-:W-:-:S13]  /*0d30*/  ISETP.EQ.AND P0, PT, R3, RZ, P0 ;  /* 0x000000ff0300720c */ /* 0x000fda0000702270 */
[----:B------:R-:W-:Y:S02]  /*0d40*/  @!P0 IMAD.IADD R4, R1, 0x1, R0 ;  /* 0x0000000101048824 */ /* 0x000fe400078e0200 */
[----:B------:R-:W-:-:S03]  /*0d50*/  @!P0 VIADD R2, R0, 0x1 ;  /* 0x0000000100028836 */ /* 0x000fc60000000000 */
[----:B------:R3:W-:Y:S01]  /*0d60*/  @!P0 STL.U8 [R4], R5 ;  /* 0x0000000504008387 */ /* 0x0007e20000100000 */
[----:B------:R-:W-:-:S07]  /*0d70*/  @!P0 IMAD.MOV.U32 R0, RZ, RZ, R2 ;  /* 0x000000ffff008224 */ /* 0x000fce00078e0002 */
.L_x_13:
[----:B------:R-:W-:Y:S05]  /*0d80*/  BSYNC.RECONVERGENT B1 ;  /* 0x0000000000017941 */ /* 0x000fea0003800200 */
.L_x_12:
[----:B------:R-:W-:-:S07]  /*0d90*/  IMAD.MOV.U32 R2, RZ, RZ, R0 ;  /* 0x000000ffff027224 */ /* 0x000fce00078e0000 */
.L_x_7:
[----:B------:R-:W-:Y:S05]  /*0da0*/  BSYNC.RECONVERGENT B0 ;  /* 0x0000000000007941 */ /* 0x000fea0003800200 */
.L_x_6:
[----:B-1----:R-:W-:-:S05]  /*0db0*/  IMAD.IADD R9, R1, 0x1, R2 ;  /* 0x0000000101097824 */ /* 0x002fca00078e0202 */
[----:B------:R1:W-:Y:S04]  /*0dc0*/  STL.U8 [R9], RZ ;  /* 0x000000ff09007387 */ /* 0x0003e80000100000 */
[----:B------:R-:W4:Y:S04]  /*0dd0*/  LDL.U8 R15, [R1] ;  /* 0x00000000010f7983 */ /* 0x000f280000100000 */
[----:B------:R-:W5:Y:S04]  /*0de0*/  LDL.U8 R0, [R1+0x1] ;  /* 0x0000010001007983 */ /* 0x000f680000100000 */
[----:B------:R-:W5:Y:S04]  /*0df0*/  LDL.U8 R2, [R1+0x2] ;  /* 0x0000020001027983 */ /* 0x000f680000100000 */
[----:B--2---:R-:W2:Y:S04]  /*0e00*/  LDL.U8 R3, [R1+0x3] ;  /* 0x0000030001037983 */ /* 0x004ea80000100000 */
[----:B---3--:R-:W3:Y:S04]  /*0e10*/  LDL.U8 R4, [R1+0x4] ;  /* 0x0000040001047983 */ /* 0x008ee80000100000 */
[----:B------:R-:W3:Y:S04]  /*0e20*/  LDL.U8 R5, [R1+0x5] ;  /* 0x0000050001057983 */ /* 0x000ee80000100000 */
[----:B------:R-:W3:Y:S04]  /*0e30*/  LDL.U8 R6, [R1+0x6] ;  /* 0x0000060001067983 */ /* 0x000ee80000100000 */
[----:B------:R-:W3:Y:S04]  /*0e40*/  LDL.U8 R7, [R1+0x7] ;  /* 0x0000070001077983 */ /* 0x000ee80000100000 */
[----:B------:R-:W3:Y:S04]  /*0e50*/  LDL.U8 R8, [R1+0x8] ;  /* 0x0000080001087983 */ /* 0x000ee80000100000 */
[----:B-1----:R-:W3:Y:S04]  /*0e60*/  LDL.U8 R9, [R1+0x9] ;  /* 0x0000090001097983 */ /* 0x002ee80000100000 */
[----:B------:R-:W3:Y:S04]  /*0e70*/  LDL.U8 R13, [R1+0xa] ;  /* 0x00000a00010d7983 */ /* 0x000ee80000100000 */
        /* <DEDUP_REMOVED lines=13> */
[----:B----4-:R1:W-:Y:S04]  /*0f50*/  STG.E.U8 desc[UR4][R10.64], R15 ;  /* 0x0000000f0a007986 */ /* 0x0103e8000c101104 */
[----:B-----5:R-:W-:Y:S04]  /*0f60*/  STG.E.U8 desc[UR4][R10.64+0x1], R0 ;  /* 0x000001000a007986 */ /* 0x020fe8000c101104 */
[----:B------:R-:W-:Y:S04]  /*0f70*/  STG.E.U8 desc[UR4][R10.64+0x2], R2 ;  /* 0x000002020a007986 */ /* 0x000fe8000c101104 */
[----:B--2---:R2:W-:Y:S04]  /*0f80*/  STG.E.U8 desc[UR4][R10.64+0x3], R3 ;  /* 0x000003030a007986 */ /* 0x0045e8000c101104 */
[----:B---3--:R-:W-:Y:S04]  /*0f90*/  STG.E.U8 desc[UR4][R10.64+0x4], R4 ;  /* 0x000004040a007986 */ /* 0x008fe8000c101104 */
[----:B------:R3:W-:Y:S04]  /*0fa0*/  STG.E.U8 desc[UR4][R10.64+0x5], R5 ;  /* 0x000005050a007986 */ /* 0x0007e8000c101104 */
[----:B------:R-:W-:Y:S04]  /*0fb0*/  STG.E.U8 desc[UR4][R10.64+0x6], R6 ;  /* 0x000006060a007986 */ /* 0x000fe8000c101104 */
[----:B------:R4:W-:Y:S04]  /*0fc0*/  STG.E.U8 desc[UR4][R10.64+0x7], R7 ;  /* 0x000007070a007986 */ /* 0x0009e8000c101104 */
[----:B------:R5:W-:Y:S04]  /*0fd0*/  STG.E.U8 desc[UR4][R10.64+0x8], R8 ;  /* 0x000008080a007986 */ /* 0x000be8000c101104 */
[----:B-1----:R-:W5:Y:S04]  /*0fe0*/  LDL.U8 R15, [R1+0xb] ;  /* 0x00000b00010f7983 */ /* 0x002f680000100000 */
[----:B--2---:R-:W2:Y:S04]  /*0ff0*/  LDL.U8 R3, [R1+0xe] ;  /* 0x00000e0001037983 */ /* 0x004ea80000100000 */
[----:B---3--:R-:W3:Y:S04]  /*1000*/  LDL.U8 R5, [R1+0x10] ;  /* 0x0000100001057983 */ /* 0x008ee80000100000 */
[----:B----4-:R-:W4:Y:S04]  /*1010*/  LDL.U8 R7, [R1+0x12] ;  /* 0x0000120001077983 */ /* 0x010f280000100000 */
[----:B------:R-:W4:Y:S04]  /*1020*/  LDL.U8 R0, [R1+0x16] ;  /* 0x0000160001007983 */ /* 0x000f280000100000 */
[----:B------:R-:W4:Y:S04]  /*1030*/  LDL.U8 R2, [R1+0x17] ;  /* 0x0000170001027983 */ /* 0x000f280000100000 */
[----:B------:R-:W4:Y:S04]  /*1040*/  LDL.U8 R4, [R1+0x18] ;  /* 0x0000180001047983 */ /* 0x000f280000100000 */
[----:B------:R-:W4:Y:S04]  /*1050*/  LDL.U8 R6, [R1+0x19] ;  /* 0x0000190001067983 */ /* 0x000f280000100000 */
[----:B-----5:R-:W5:Y:S04]  /*1060*/  LDL.U8 R8, [R1+0x1a] ;  /* 0x00001a0001087983 */ /* 0x020f680000100000 */
[----:B------:R-:W-:Y:S04]  /*1070*/  STG.E.U8 desc[UR4][R10.64+0x9], R9 ;  /* 0x000009090a007986 */ /* 0x000fe8000c101104 */
        /* <DEDUP_REMOVED lines=15> */
[----:B--2---:R-:W-:Y:S04]  /*1170*/  STG.E.U8 desc[UR4][R10.64+0xe], R3 ;  /* 0x00000e030a007986 */ /* 0x004fe8000c101104 */
[----:B---3--:R-:W-:Y:S04]  /*1180*/  STG.E.U8 desc[UR4][R10.64+0x10], R5 ;  /* 0x000010050a007986 */ /* 0x008fe8000c101104 */
[----:B----4-:R-:W-:Y:S04]  /*1190*/  STG.E.U8 desc[UR4][R10.64+0x12], R7 ;  /* 0x000012070a007986 */ /* 0x010fe8000c101104 */
[----:B------:R-:W-:Y:S04]  /*11a0*/  STG.E.U8 desc[UR4][R10.64+0x16], R0 ;  /* 0x000016000a007986 */ /* 0x000fe8000c101104 */
[----:B------:R-:W-:Y:S04]  /*11b0*/  STG.E.U8 desc[UR4][R10.64+0x17], R2 ;  /* 0x000017020a007986 */ /* 0x000fe8000c101104 */
[----:B------:R-:W-:Y:S04]  /*11c0*/  STG.E.U8 desc[UR4][R10.64+0x18], R4 ;  /* 0x000018040a007986 */ /* 0x000fe8000c101104 */
[----:B------:R-:W-:Y:S04]  /*11d0*/  STG.E.U8 desc[UR4][R10.64+0x19], R6 ;  /* 0x000019060a007986 */ /* 0x000fe8000c101104 */
[----:B-----5:R-:W-:Y:S01]  /*11e0*/  STG.E.U8 desc[UR4][R10.64+0x1a], R8 ;  /* 0x00001a080a007986 */ /* 0x020fe2000c101104 */
[----:B------:R-:W-:Y:S05]  /*11f0*/  EXIT ;  /* 0x000000000000794d */ /* 0x000fea0003800000 */
.L_x_16:
[----:B------:R-:W-:-:S00]  /*1200*/  BRA `(.L_x_16) ;  /* 0xfffffffc00fc7947 */ /* 0x000fc0000383ffff */
[----:B------:R-:W-:-:S00]  /*1210*/  NOP ;  /* 0x0000000000007918 */ /* 0x000fc00000000000 */
        /* <DEDUP_REMOVED lines=14> */
.L_x_17:


//--------------------- .nv.shared.reserved.0     --------------------------
	.section	.nv.shared.reserved.0,"aw",@nobits
	.weak		__nv_reservedSMEM_offset_0_alias
	.size		__nv_reservedSMEM_offset_0_alias, 0, 64
	.other		__nv_reservedSMEM_offset_0_alias,@"STO_CUDA_RESERVED_SHARED STV_DEFAULT"
__nv_reservedSMEM_offset_0_alias:
	.zero		0
	.zero		64


//--------------------- .nv.constant0._Z21transformMatrixKernelPcii --------------------------
	.section	.nv.constant0._Z21transformMatrixKernelPcii,"a",@progbits
	.sectionflags	@""
	.align	4
.nv.constant0._Z21transformMatrixKernelPcii:
	.zero		912


//--------------------- SYMBOLS --------------------------

	.type		.nv.reservedSmem.offset0,@object
	.size		.nv.reservedSmem.offset0,0x4
